//
// Generated by NVIDIA NVVM Compiler
//
// Compiler Build ID: CL-36424714
// Cuda compilation tools, release 13.0, V13.0.88
// Based on NVVM 20.0.0
//

.version 9.0
.target sm_100
.address_size 64

	// .globl	_Z3addPfS_S_i

.visible .entry _Z3addPfS_S_i(
	.param .u64 .ptr .align 1 _Z3addPfS_S_i_param_0,
	.param .u64 .ptr .align 1 _Z3addPfS_S_i_param_1,
	.param .u64 .ptr .align 1 _Z3addPfS_S_i_param_2,
	.param .u32 _Z3addPfS_S_i_param_3
)
{
	.reg .pred 	%p<2>;
	.reg .b32 	%r<6>;
	.reg .b32 	%f<4>;
	.reg .b64 	%rd<11>;

	ld.param.u64 	%rd1, [_Z3addPfS_S_i_param_0];
	ld.param.u64 	%rd2, [_Z3addPfS_S_i_param_1];
	ld.param.u64 	%rd3, [_Z3addPfS_S_i_param_2];
	ld.param.u32 	%r2, [_Z3addPfS_S_i_param_3];
	mov.u32 	%r3, %tid.x;
	mov.u32 	%r4, %ctaid.x;
	mov.u32 	%r5, %ntid.x;
	mad.lo.s32 	%r1, %r4, %r5, %r3;
	setp.ge.s32 	%p1, %r1, %r2;
	@%p1 bra 	$L__BB0_2;
	cvta.to.global.u64 	%rd4, %rd1;
	cvta.to.global.u64 	%rd5, %rd2;
	cvta.to.global.u64 	%rd6, %rd3;
	mul.wide.s32 	%rd7, %r1, 4;
	add.s64 	%rd8, %rd4, %rd7;
	ld.global.f32 	%f1, [%rd8];
	add.s64 	%rd9, %rd5, %rd7;
	ld.global.f32 	%f2, [%rd9];
	add.f32 	%f3, %f1, %f2;
	add.s64 	%rd10, %rd6, %rd7;
	st.global.f32 	[%rd10], %f3;
$L__BB0_2:
	ret;

}
	// .globl	_Z3mulPfS_S_i
.visible .entry _Z3mulPfS_S_i(
	.param .u64 .ptr .align 1 _Z3mulPfS_S_i_param_0,
	.param .u64 .ptr .align 1 _Z3mulPfS_S_i_param_1,
	.param .u64 .ptr .align 1 _Z3mulPfS_S_i_param_2,
	.param .u32 _Z3mulPfS_S_i_param_3
)
{
	.reg .pred 	%p<2>;
	.reg .b32 	%r<6>;
	.reg .b32 	%f<4>;
	.reg .b64 	%rd<11>;

	ld.param.u64 	%rd1, [_Z3mulPfS_S_i_param_0];
	ld.param.u64 	%rd2, [_Z3mulPfS_S_i_param_1];
	ld.param.u64 	%rd3, [_Z3mulPfS_S_i_param_2];
	ld.param.u32 	%r2, [_Z3mulPfS_S_i_param_3];
	mov.u32 	%r3, %tid.x;
	mov.u32 	%r4, %ctaid.x;
	mov.u32 	%r5, %ntid.x;
	mad.lo.s32 	%r1, %r4, %r5, %r3;
	setp.ge.s32 	%p1, %r1, %r2;
	@%p1 bra 	$L__BB1_2;
	cvta.to.global.u64 	%rd4, %rd1;
	cvta.to.global.u64 	%rd5, %rd2;
	cvta.to.global.u64 	%rd6, %rd3;
	mul.wide.s32 	%rd7, %r1, 4;
	add.s64 	%rd8, %rd4, %rd7;
	ld.global.f32 	%f1, [%rd8];
	add.s64 	%rd9, %rd5, %rd7;
	ld.global.f32 	%f2, [%rd9];
	mul.f32 	%f3, %f1, %f2;
	add.s64 	%rd10, %rd6, %rd7;
	st.global.f32 	[%rd10], %f3;
$L__BB1_2:
	ret;

}


// ===== COMPILED SASS (sm_100) =====

	.target	sm_100

	.elftype	@"ET_EXEC"


//--------------------- .note.nv.tkinfo           --------------------------
	.section	.note.nv.tkinfo,"",@"SHT_NOTE"
	.sectionflags	@"SHF_NOTE_NV_TKINFO"
	.tkinfo
        /*0018*/ 	.word	0x00000002
        /*0030*/ 	.string	""
        /*0030*/ 	.string	"ptxas"
        /*0030*/ 	.string	"Cuda compilation tools, release 13.0, V13.0.88"
        /*0030*/ 	.string	"Build cuda_13.0.r13.0/compiler.36424714_0"
        /*0030*/ 	.string	"-arch sm_100 -m 64 "



//--------------------- .note.nv.cuinfo           --------------------------
	.section	.note.nv.cuinfo,"",@"SHT_NOTE"
	.sectionflags	@"SHF_NOTE_NV_CUINFO"
        /*0018*/ 	.short	0x0002
        /*001a*/ 	.short	0x0064
        /*001c*/ 	.short	0x0082
	.zero		2


//--------------------- .nv.info                  --------------------------
	.section	.nv.info,"",@"SHT_CUDA_INFO"
	.align	4


	//----- nvinfo : EIATTR_REGCOUNT
	.align		4
        /*0000*/ 	.byte	0x04, 0x2f
        /*0002*/ 	.short	(.L_1 - .L_0)
	.align		4
.L_0:
        /*0004*/ 	.word	index@(_Z3addPfS_S_i)
        /*0008*/ 	.word	0x0000000c


	//----- nvinfo : EIATTR_FRAME_SIZE
	.align		4
.L_1:
        /*000c*/ 	.byte	0x04, 0x11
        /*000e*/ 	.short	(.L_3 - .L_2)
	.align		4
.L_2:
        /*0010*/ 	.word	index@(_Z3addPfS_S_i)
        /*0014*/ 	.word	0x00000000


	//----- nvinfo : EIATTR_REGCOUNT
	.align		4
.L_3:
        /*0018*/ 	.byte	0x04, 0x2f
        /*001a*/ 	.short	(.L_5 - .L_4)
	.align		4
.L_4:
        /*001c*/ 	.word	index@(_Z3mulPfS_S_i)
        /*0020*/ 	.word	0x0000000c


	//----- nvinfo : EIATTR_FRAME_SIZE
	.align		4
.L_5:
        /*0024*/ 	.byte	0x04, 0x11
        /*0026*/ 	.short	(.L_7 - .L_6)
	.align		4
.L_6:
        /*0028*/ 	.word	index@(_Z3mulPfS_S_i)
        /*002c*/ 	.word	0x00000000


	//----- nvinfo : EIATTR_MIN_STACK_SIZE
	.align		4
.L_7:
        /*0030*/ 	.byte	0x04, 0x12
        /*0032*/ 	.short	(.L_9 - .L_8)
	.align		4
.L_8:
        /*0034*/ 	.word	index@(_Z3mulPfS_S_i)
        /*0038*/ 	.word	0x00000000


	//----- nvinfo : EIATTR_MIN_STACK_SIZE
	.align		4
.L_9:
        /*003c*/ 	.byte	0x04, 0x12
        /*003e*/ 	.short	(.L_11 - .L_10)
	.align		4
.L_10:
        /*0040*/ 	.word	index@(_Z3addPfS_S_i)
        /*0044*/ 	.word	0x00000000
.L_11:


//--------------------- .nv.compat                --------------------------
	.section	.nv.compat,"",@"SHT_CUDA_COMPAT_INFO"
	.align	4
        /*0000*/ 	.byte	0x02, 0x09, 0x00, 0x00, 0x02, 0x02, 0x01, 0x00, 0x02, 0x05, 0x05, 0x00, 0x03, 0x07, 0x01, 0x01
        /*0010*/ 	.byte	0x02, 0x03, 0x00, 0x00, 0x02, 0x06, 0x01, 0x00, 0x04, 0x0b, 0x08, 0x00, 0x09, 0x00, 0x00, 0x00
        /*0020*/ 	.byte	0x00, 0x00, 0x00, 0x00


//--------------------- .nv.info._Z3mulPfS_S_i    --------------------------
	.section	.nv.info._Z3mulPfS_S_i,"",@"SHT_CUDA_INFO"
	.sectionflags	@""
	.align	4


	//----- nvinfo : EIATTR_CUDA_API_VERSION
	.align		4
        /*0000*/ 	.byte	0x04, 0x37
        /*0002*/ 	.short	(.L_13 - .L_12)
.L_12:
        /*0004*/ 	.word	0x00000082


	//----- nvinfo : EIATTR_KPARAM_INFO
	.align		4
.L_13:
        /*0008*/ 	.byte	0x04, 0x17
        /*000a*/ 	.short	(.L_15 - .L_14)
.L_14:
        /*000c*/ 	.word	0x00000000
        /*0010*/ 	.short	0x0003
        /*0012*/ 	.short	0x0018
        /*0014*/ 	.byte	0x00, 0xf0, 0x11, 0x00


	//----- nvinfo : EIATTR_KPARAM_INFO
	.align		4
.L_15:
        /*0018*/ 	.byte	0x04, 0x17
        /*001a*/ 	.short	(.L_17 - .L_16)
.L_16:
        /*001c*/ 	.word	0x00000000
        /*0020*/ 	.short	0x0002
        /*0022*/ 	.short	0x0010
        /*0024*/ 	.byte	0x00, 0xf5, 0x21, 0x00


	//----- nvinfo : EIATTR_KPARAM_INFO
	.align		4
.L_17:
        /*0028*/ 	.byte	0x04, 0x17
        /*002a*/ 	.short	(.L_19 - .L_18)
.L_18:
        /*002c*/ 	.word	0x00000000
        /*0030*/ 	.short	0x0001
        /*0032*/ 	.short	0x0008
        /*0034*/ 	.byte	0x00, 0xf5, 0x21, 0x00


	//----- nvinfo : EIATTR_KPARAM_INFO
	.align		4
.L_19:
        /*0038*/ 	.byte	0x04, 0x17
        /*003a*/ 	.short	(.L_21 - .L_20)
.L_20:
        /*003c*/ 	.word	0x00000000
        /*0040*/ 	.short	0x0000
        /*0042*/ 	.short	0x0000
        /*0044*/ 	.byte	0x00, 0xf5, 0x21, 0x00


	//----- nvinfo : EIATTR_SPARSE_MMA_MASK
	.align		4
.L_21:
        /*0048*/ 	.byte	0x03, 0x50
        /*004a*/ 	.short	0x0000


	//----- nvinfo : EIATTR_MAXREG_COUNT
	.align		4
        /*004c*/ 	.byte	0x03, 0x1b
        /*004e*/ 	.short	0x00ff


	//----- nvinfo : EIATTR_MERCURY_ISA_VERSION
	.align		4
        /*0050*/ 	.byte	0x03, 0x5f
        /*0052*/ 	.short	0x0101


	//----- nvinfo : EIATTR_VRC_CTA_INIT_COUNT
	.align		4
        /*0054*/ 	.byte	0x02, 0x4a
	.zero		1
	.zero		1


	//----- nvinfo : EIATTR_EXIT_INSTR_OFFSETS
	.align		4
        /*0058*/ 	.byte	0x04, 0x1c
        /*005a*/ 	.short	(.L_23 - .L_22)


	//   ....[0]....
.L_22:
        /*005c*/ 	.word	0x00000070


	//   ....[1]....
        /*0060*/ 	.word	0x00000130


	//----- nvinfo : EIATTR_CBANK_PARAM_SIZE
	.align		4
.L_23:
        /*0064*/ 	.byte	0x03, 0x19
        /*0066*/ 	.short	0x001c


	//----- nvinfo : EIATTR_PARAM_CBANK
	.align		4
        /*0068*/ 	.byte	0x04, 0x0a
        /*006a*/ 	.short	(.L_25 - .L_24)
	.align		4
.L_24:
        /*006c*/ 	.word	index@(.nv.constant0._Z3mulPfS_S_i)
        /*0070*/ 	.short	0x0380
        /*0072*/ 	.short	0x001c


	//----- nvinfo : EIATTR_SW_WAR
	.align		4
.L_25:
        /*0074*/ 	.byte	0x04, 0x36
        /*0076*/ 	.short	(.L_27 - .L_26)
.L_26:
        /*0078*/ 	.word	0x00000008
.L_27:


//--------------------- .nv.info._Z3addPfS_S_i    --------------------------
	.section	.nv.info._Z3addPfS_S_i,"",@"SHT_CUDA_INFO"
	.sectionflags	@""
	.align	4


	//----- nvinfo : EIATTR_CUDA_API_VERSION
	.align		4
        /*0000*/ 	.byte	0x04, 0x37
        /*0002*/ 	.short	(.L_29 - .L_28)
.L_28:
        /*0004*/ 	.word	0x00000082


	//----- nvinfo : EIATTR_KPARAM_INFO
	.align		4
.L_29:
        /*0008*/ 	.byte	0x04, 0x17
        /*000a*/ 	.short	(.L_31 - .L_30)
.L_30:
        /*000c*/ 	.word	0x00000000
        /*0010*/ 	.short	0x0003
        /*0012*/ 	.short	0x0018
        /*0014*/ 	.byte	0x00, 0xf0, 0x11, 0x00


	//----- nvinfo : EIATTR_KPARAM_INFO
	.align		4
.L_31:
        /*0018*/ 	.byte	0x04, 0x17
        /*001a*/ 	.short	(.L_33 - .L_32)
.L_32:
        /*001c*/ 	.word	0x00000000
        /*0020*/ 	.short	0x0002
        /*0022*/ 	.short	0x0010
        /*0024*/ 	.byte	0x00, 0xf5, 0x21, 0x00


	//----- nvinfo : EIATTR_KPARAM_INFO
	.align		4
.L_33:
        /*0028*/ 	.byte	0x04, 0x17
        /*002a*/ 	.short	(.L_35 - .L_34)
.L_34:
        /*002c*/ 	.word	0x00000000
        /*0030*/ 	.short	0x0001
        /*0032*/ 	.short	0x0008
        /*0034*/ 	.byte	0x00, 0xf5, 0x21, 0x00


	//----- nvinfo : EIATTR_KPARAM_INFO
	.align		4
.L_35:
        /*0038*/ 	.byte	0x04, 0x17
        /*003a*/ 	.short	(.L_37 - .L_36)
.L_36:
        /*003c*/ 	.word	0x00000000
        /*0040*/ 	.short	0x0000
        /*0042*/ 	.short	0x0000
        /*0044*/ 	.byte	0x00, 0xf5, 0x21, 0x00


	//----- nvinfo : EIATTR_SPARSE_MMA_MASK
	.align		4
.L_37:
        /*0048*/ 	.byte	0x03, 0x50
        /*004a*/ 	.short	0x0000


	//----- nvinfo : EIATTR_MAXREG_COUNT
	.align		4
        /*004c*/ 	.byte	0x03, 0x1b
        /*004e*/ 	.short	0x00ff


	//----- nvinfo : EIATTR_MERCURY_ISA_VERSION
	.align		4
        /*0050*/ 	.byte	0x03, 0x5f
        /*0052*/ 	.short	0x0101


	//----- nvinfo : EIATTR_VRC_CTA_INIT_COUNT
	.align		4
        /*0054*/ 	.byte	0x02, 0x4a
	.zero		1
	.zero		1


	//----- nvinfo : EIATTR_EXIT_INSTR_OFFSETS
	.align		4
        /*0058*/ 	.byte	0x04, 0x1c
        /*005a*/ 	.short	(.L_39 - .L_38)


	//   ....[0]....
.L_38:
        /*005c*/ 	.word	0x00000070


	//   ....[1]....
        /*0060*/ 	.word	0x00000130


	//----- nvinfo : EIATTR_CBANK_PARAM_SIZE
	.align		4
.L_39:
        /*0064*/ 	.byte	0x03, 0x19
        /*0066*/ 	.short	0x001c


	//----- nvinfo : EIATTR_PARAM_CBANK
	.align		4
        /*0068*/ 	.byte	0x04, 0x0a
        /*006a*/ 	.short	(.L_41 - .L_40)
	.align		4
.L_40:
        /*006c*/ 	.word	index@(.nv.constant0._Z3addPfS_S_i)
        /*0070*/ 	.short	0x0380
        /*0072*/ 	.short	0x001c


	//----- nvinfo : EIATTR_SW_WAR
	.align		4
.L_41:
        /*0074*/ 	.byte	0x04, 0x36
        /*0076*/ 	.short	(.L_43 - .L_42)
.L_42:
        /*0078*/ 	.word	0x00000008
.L_43:


//--------------------- .nv.callgraph             --------------------------
	.section	.nv.callgraph,"",@"SHT_CUDA_CALLGRAPH"
	.align	4
	.sectionentsize	8
	.align		4
        /*0000*/ 	.word	0x00000000
	.align		4
        /*0004*/ 	.word	0xffffffff
	.align		4
        /*0008*/ 	.word	0x00000000
	.align		4
        /*000c*/ 	.word	0xfffffffe
	.align		4
        /*0010*/ 	.word	0x00000000
	.align		4
        /*0014*/ 	.word	0xfffffffd
	.align		4
        /*0018*/ 	.word	0x00000000
	.align		4
        /*001c*/ 	.word	0xfffffffc


//--------------------- .text._Z3mulPfS_S_i       --------------------------
	.section	.text._Z3mulPfS_S_i,"ax",@progbits
	.align	128
        .global         _Z3mulPfS_S_i
        .type           _Z3mulPfS_S_i,@function
        .size           _Z3mulPfS_S_i,(.L_x_2 - _Z3mulPfS_S_i)
        .other          _Z3mulPfS_S_i,@"STO_CUDA_ENTRY STV_DEFAULT"
_Z3mulPfS_S_i:
.text._Z3mulPfS_S_i:
[----:B------:R-:W-:Y:S01]  /*0000*/  LDC R1, c[0x0][0x37c] ;  /* 0x0000df00ff017b82 */ /* 0x000fe20000000800 */
[----:B------:R-:W0:Y:S07]  /*0010*/  S2R R9, SR_TID.X ;  /* 0x0000000000097919 */ /* 0x000e2e0000002100 */
[----:B------:R-:W0:Y:S01]  /*0020*/  S2UR UR4, SR_CTAID.X ;  /* 0x00000000000479c3 */ /* 0x000e220000002500 */
[----:B------:R-:W1:Y:S07]  /*0030*/  LDCU UR5, c[0x0][0x398] ;  /* 0x00007300ff0577ac */ /* 0x000e6e0008000800 */
[----:B------:R-:W0:Y:S02]  /*0040*/  LDC R0, c[0x0][0x360] ;  /* 0x0000d800ff007b82 */ /* 0x000e240000000800 */
[----:B0-----:R-:W-:-:S05]  /*0050*/  IMAD R9, R0, UR4, R9 ;  /* 0x0000000400097c24 */ /* 0x001fca000f8e0209 */
[----:B-1----:R-:W-:-:S13]  /*0060*/  ISETP.GE.AND P0, PT, R9, UR5, PT ;  /* 0x0000000509007c0c */ /* 0x002fda000bf06270 */
[----:B------:R-:W-:Y:S05]  /*0070*/  @P0 EXIT ;  /* 0x000000000000094d */ /* 0x000fea0003800000 */
[----:B------:R-:W0:Y:S01]  /*0080*/  LDC.64 R2, c[0x0][0x380] ;  /* 0x0000e000ff027b82 */ /* 0x000e220000000a00 */
[----:B------:R-:W1:Y:S07]  /*0090*/  LDCU.64 UR4, c[0x0][0x358] ;  /* 0x00006b00ff0477ac */ /* 0x000e6e0008000a00 */
[----:B------:R-:W2:Y:S08]  /*00a0*/  LDC.64 R4, c[0x0][0x388] ;  /* 0x0000e200ff047b82 */ /* 0x000eb00000000a00 */
[----:B------:R-:W3:Y:S01]  /*00b0*/  LDC.64 R6, c[0x0][0x390] ;  /* 0x0000e400ff067b82 */ /* 0x000ee20000000a00 */
[----:B0-----:R-:W-:-:S06]  /*00c0*/  IMAD.WIDE R2, R9, 0x4, R2 ;  /* 0x0000000409027825 */ /* 0x001fcc00078e0202 */
[----:B-1----:R-:W4:Y:S01]  /*00d0*/  LDG.E R2, desc[UR4][R2.64] ;  /* 0x0000000402027981 */ /* 0x002f22000c1e1900 */
[----:B--2---:R-:W-:-:S06]  /*00e0*/  IMAD.WIDE R4, R9, 0x4, R4 ;  /* 0x0000000409047825 */ /* 0x004fcc00078e0204 */
[----:B------:R-:W4:Y:S01]  /*00f0*/  LDG.E R5, desc[UR4][R4.64] ;  /* 0x0000000404057981 */ /* 0x000f22000c1e1900 */
[----:B---3--:R-:W-:-:S04]  /*0100*/  IMAD.WIDE R6, R9, 0x4, R6 ;  /* 0x0000000409067825 */ /* 0x008fc800078e0206 */
[----:B----4-:R-:W-:-:S05]  /*0110*/  FMUL R9, R2, R5 ;  /* 0x0000000502097220 */ /* 0x010fca0000400000 */
[----:B------:R-:W-:Y:S01]  /*0120*/  STG.E desc[UR4][R6.64], R9 ;  /* 0x0000000906007986 */ /* 0x000fe2000c101904 */
[----:B------:R-:W-:Y:S05]  /*0130*/  EXIT ;  /* 0x000000000000794d */ /* 0x000fea0003800000 */
.L_x_0:
[----:B------:R-:W-:-:S00]  /*0140*/  BRA `(.L_x_0) ;  /* 0xfffffffc00fc7947 */ /* 0x000fc0000383ffff */
[----:B------:R-:W-:-:S00]  /*0150*/  NOP ;  /* 0x0000000000007918 */ /* 0x000fc00000000000 */
        /* <DEDUP_REMOVED lines=10> */
.L_x_2:


//--------------------- .text._Z3addPfS_S_i       --------------------------
	.section	.text._Z3addPfS_S_i,"ax",@progbits
	.align	128
        .global         _Z3addPfS_S_i
        .type           _Z3addPfS_S_i,@function
        .size           _Z3addPfS_S_i,(.L_x_3 - _Z3addPfS_S_i)
        .other          _Z3addPfS_S_i,@"STO_CUDA_ENTRY STV_DEFAULT"
_Z3addPfS_S_i:
.text._Z3addPfS_S_i:
        /* <DEDUP_REMOVED lines=17> */
[----:B----4-:R-:W-:-:S05]  /*0110*/  FADD R9, R2, R5 ;  /* 0x0000000502097221 */ /* 0x010fca0000000000 */
[----:B------:R-:W-:Y:S01]  /*0120*/  STG.E desc[UR4][R6.64], R9 ;  /* 0x0000000906007986 */ /* 0x000fe2000c101904 */
[----:B------:R-:W-:Y:S05]  /*0130*/  EXIT ;  /* 0x000000000000794d */ /* 0x000fea0003800000 */
.L_x_1:
        /* <DEDUP_REMOVED lines=12> */
.L_x_3:


//--------------------- .nv.shared.reserved.0     --------------------------
	.section	.nv.shared.reserved.0,"aw",@nobits
	.weak		__nv_reservedSMEM_offset_0_alias
	.size		__nv_reservedSMEM_offset_0_alias, 0, 64
	.other		__nv_reservedSMEM_offset_0_alias,@"STO_CUDA_RESERVED_SHARED STV_DEFAULT"
__nv_reservedSMEM_offset_0_alias:
	.zero		0
	.zero		64


//--------------------- .nv.constant0._Z3mulPfS_S_i --------------------------
	.section	.nv.constant0._Z3mulPfS_S_i,"a",@progbits
	.sectionflags	@""
	.align	4
.nv.constant0._Z3mulPfS_S_i:
	.zero		924


//--------------------- .nv.constant0._Z3addPfS_S_i --------------------------
	.section	.nv.constant0._Z3addPfS_S_i,"a",@progbits
	.sectionflags	@""
	.align	4
.nv.constant0._Z3addPfS_S_i:
	.zero		924


//--------------------- SYMBOLS --------------------------

	.type		.nv.reservedSmem.offset0,@object
	.size		.nv.reservedSmem.offset0,0x4
